	.headerflags	@"EF_CUDA_TEXMODE_UNIFIED EF_CUDA_64BIT_ADDRESS EF_CUDA_ACCELERATORS EF_CUDA_SM90 EF_CUDA_VIRTUAL_SM(EF_CUDA_SM90)"
	.elftype	@"ET_EXEC"


//--------------------- .nv.info                  --------------------------
	.section	.nv.info,"",@"SHT_CUDA_INFO"
	.align	4


	//----- nvinfo : EIATTR_REGCOUNT
	.align		4
        /*0000*/ 	.byte	0x04, 0x2f
        /*0002*/ 	.short	(.L_3 - .L_2)
	.align		4
.L_2:
        /*0004*/ 	.word	index@(triton_poi_fused__native_batch_norm_legit_no_training__unsafe_index_add_mul_relu_sub_threshold_backward_49)
        /*0008*/ 	.word	0x00000028


	//----- nvinfo : EIATTR_MIN_STACK_SIZE
	.align		4
.L_3:
        /*000c*/ 	.byte	0x04, 0x12
        /*000e*/ 	.short	(.L_5 - .L_4)
	.align		4
.L_4:
        /*0010*/ 	.word	index@(triton_poi_fused__native_batch_norm_legit_no_training__unsafe_index_add_mul_relu_sub_threshold_backward_49)
        /*0014*/ 	.word	0x00000000


	//----- nvinfo : EIATTR_FRAME_SIZE
	.align		4
.L_5:
        /*0018*/ 	.byte	0x04, 0x11
        /*001a*/ 	.short	(.L_7 - .L_6)
	.align		4
.L_6:
        /*001c*/ 	.word	index@(triton_poi_fused__native_batch_norm_legit_no_training__unsafe_index_add_mul_relu_sub_threshold_backward_49)
        /*0020*/ 	.word	0x00000000


	//----- nvinfo : EIATTR_MIN_STACK_SIZE
	.align		4
.L_7:
        /*0024*/ 	.byte	0x04, 0x12
        /*0026*/ 	.short	(.L_9 - .L_8)
	.align		4
.L_8:
        /*0028*/ 	.word	index@(triton_poi_fused__native_batch_norm_legit_no_training__unsafe_index_add_mul_relu_sub_threshold_backward_49)
        /*002c*/ 	.word	0x00000000
.L_9:


//--------------------- .nv.info.triton_poi_fused__native_batch_norm_legit_no_training__unsafe_index_add_mul_relu_sub_threshold_backward_49 --------------------------
	.section	.nv.info.triton_poi_fused__native_batch_norm_legit_no_training__unsafe_index_add_mul_relu_sub_threshold_backward_49,"",@"SHT_CUDA_INFO"
	.sectionflags	@""
	.align	4


	//----- nvinfo : EIATTR_CUDA_API_VERSION
	.align		4
        /*0000*/ 	.byte	0x04, 0x37
        /*0002*/ 	.short	(.L_11 - .L_10)
.L_10:
        /*0004*/ 	.word	0x0000007c


	//----- nvinfo : EIATTR_KPARAM_INFO
	.align		4
.L_11:
        /*0008*/ 	.byte	0x04, 0x17
        /*000a*/ 	.short	(.L_13 - .L_12)
.L_12:
        /*000c*/ 	.word	0x00000000
        /*0010*/ 	.short	0x0016
        /*0012*/ 	.short	0x00b0
        /*0014*/ 	.byte	0x00, 0xf0, 0x11, 0x00


	//----- nvinfo : EIATTR_KPARAM_INFO
	.align		4
.L_13:
        /*0018*/ 	.byte	0x04, 0x17
        /*001a*/ 	.short	(.L_15 - .L_14)
.L_14:
        /*001c*/ 	.word	0x00000000
        /*0020*/ 	.short	0x0015
        /*0022*/ 	.short	0x00a8
        /*0024*/ 	.byte	0x00, 0xf4, 0x21, 0x00


	//----- nvinfo : EIATTR_KPARAM_INFO
	.align		4
.L_15:
        /*0028*/ 	.byte	0x04, 0x17
        /*002a*/ 	.short	(.L_17 - .L_16)
.L_16:
        /*002c*/ 	.word	0x00000000
        /*0030*/ 	.short	0x0014
        /*0032*/ 	.short	0x00a0
        /*0034*/ 	.byte	0x00, 0xf4, 0x21, 0x00


	//----- nvinfo : EIATTR_KPARAM_INFO
	.align		4
.L_17:
        /*0038*/ 	.byte	0x04, 0x17
        /*003a*/ 	.short	(.L_19 - .L_18)
.L_18:
        /*003c*/ 	.word	0x00000000
        /*0040*/ 	.short	0x0013
        /*0042*/ 	.short	0x0098
        /*0044*/ 	.byte	0x00, 0xf4, 0x21, 0x00


	//----- nvinfo : EIATTR_KPARAM_INFO
	.align		4
.L_19:
        /*0048*/ 	.byte	0x04, 0x17
        /*004a*/ 	.short	(.L_21 - .L_20)
.L_20:
        /*004c*/ 	.word	0x00000000
        /*0050*/ 	.short	0x0012
        /*0052*/ 	.short	0x0090
        /*0054*/ 	.byte	0x00, 0xf4, 0x21, 0x00


	//----- nvinfo : EIATTR_KPARAM_INFO
	.align		4
.L_21:
        /*0058*/ 	.byte	0x04, 0x17
        /*005a*/ 	.short	(.L_23 - .L_22)
.L_22:
        /*005c*/ 	.word	0x00000000
        /*0060*/ 	.short	0x0011
        /*0062*/ 	.short	0x0088
        /*0064*/ 	.byte	0x00, 0xf4, 0x21, 0x00


	//----- nvinfo : EIATTR_KPARAM_INFO
	.align		4
.L_23:
        /*0068*/ 	.byte	0x04, 0x17
        /*006a*/ 	.short	(.L_25 - .L_24)
.L_24:
        /*006c*/ 	.word	0x00000000
        /*0070*/ 	.short	0x0010
        /*0072*/ 	.short	0x0080
        /*0074*/ 	.byte	0x00, 0xf4, 0x21, 0x00


	//----- nvinfo : EIATTR_KPARAM_INFO
	.align		4
.L_25:
        /*0078*/ 	.byte	0x04, 0x17
        /*007a*/ 	.short	(.L_27 - .L_26)
.L_26:
        /*007c*/ 	.word	0x00000000
        /*0080*/ 	.short	0x000f
        /*0082*/ 	.short	0x0078
        /*0084*/ 	.byte	0x00, 0xf4, 0x21, 0x00


	//----- nvinfo : EIATTR_KPARAM_INFO
	.align		4
.L_27:
        /*0088*/ 	.byte	0x04, 0x17
        /*008a*/ 	.short	(.L_29 - .L_28)
.L_28:
        /*008c*/ 	.word	0x00000000
        /*0090*/ 	.short	0x000e
        /*0092*/ 	.short	0x0070
        /*0094*/ 	.byte	0x00, 0xf4, 0x21, 0x00


	//----- nvinfo : EIATTR_KPARAM_INFO
	.align		4
.L_29:
        /*0098*/ 	.byte	0x04, 0x17
        /*009a*/ 	.short	(.L_31 - .L_30)
.L_30:
        /*009c*/ 	.word	0x00000000
        /*00a0*/ 	.short	0x000d
        /*00a2*/ 	.short	0x0068
        /*00a4*/ 	.byte	0x00, 0xf4, 0x21, 0x00


	//----- nvinfo : EIATTR_KPARAM_INFO
	.align		4
.L_31:
        /*00a8*/ 	.byte	0x04, 0x17
        /*00aa*/ 	.short	(.L_33 - .L_32)
.L_32:
        /*00ac*/ 	.word	0x00000000
        /*00b0*/ 	.short	0x000c
        /*00b2*/ 	.short	0x0060
        /*00b4*/ 	.byte	0x00, 0xf4, 0x21, 0x00


	//----- nvinfo : EIATTR_KPARAM_INFO
	.align		4
.L_33:
        /*00b8*/ 	.byte	0x04, 0x17
        /*00ba*/ 	.short	(.L_35 - .L_34)
.L_34:
        /*00bc*/ 	.word	0x00000000
        /*00c0*/ 	.short	0x000b
        /*00c2*/ 	.short	0x0058
        /*00c4*/ 	.byte	0x00, 0xf4, 0x21, 0x00


	//----- nvinfo : EIATTR_KPARAM_INFO
	.align		4
.L_35:
        /*00c8*/ 	.byte	0x04, 0x17
        /*00ca*/ 	.short	(.L_37 - .L_36)
.L_36:
        /*00cc*/ 	.word	0x00000000
        /*00d0*/ 	.short	0x000a
        /*00d2*/ 	.short	0x0050
        /*00d4*/ 	.byte	0x00, 0xf4, 0x21, 0x00


	//----- nvinfo : EIATTR_KPARAM_INFO
	.align		4
.L_37:
        /*00d8*/ 	.byte	0x04, 0x17
        /*00da*/ 	.short	(.L_39 - .L_38)
.L_38:
        /*00dc*/ 	.word	0x00000000
        /*00e0*/ 	.short	0x0009
        /*00e2*/ 	.short	0x0048
        /*00e4*/ 	.byte	0x00, 0xf4, 0x21, 0x00


	//----- nvinfo : EIATTR_KPARAM_INFO
	.align		4
.L_39:
        /*00e8*/ 	.byte	0x04, 0x17
        /*00ea*/ 	.short	(.L_41 - .L_40)
.L_40:
        /*00ec*/ 	.word	0x00000000
        /*00f0*/ 	.short	0x0008
        /*00f2*/ 	.short	0x0040
        /*00f4*/ 	.byte	0x00, 0xf4, 0x21, 0x00


	//----- nvinfo : EIATTR_KPARAM_INFO
	.align		4
.L_41:
        /*00f8*/ 	.byte	0x04, 0x17
        /*00fa*/ 	.short	(.L_43 - .L_42)
.L_42:
        /*00fc*/ 	.word	0x00000000
        /*0100*/ 	.short	0x0007
        /*0102*/ 	.short	0x0038
        /*0104*/ 	.byte	0x00, 0xf4, 0x21, 0x00


	//----- nvinfo : EIATTR_KPARAM_INFO
	.align		4
.L_43:
        /*0108*/ 	.byte	0x04, 0x17
        /*010a*/ 	.short	(.L_45 - .L_44)
.L_44:
        /*010c*/ 	.word	0x00000000
        /*0110*/ 	.short	0x0006
        /*0112*/ 	.short	0x0030
        /*0114*/ 	.byte	0x00, 0xf4, 0x21, 0x00


	//----- nvinfo : EIATTR_KPARAM_INFO
	.align		4
.L_45:
        /*0118*/ 	.byte	0x04, 0x17
        /*011a*/ 	.short	(.L_47 - .L_46)
.L_46:
        /*011c*/ 	.word	0x00000000
        /*0120*/ 	.short	0x0005
        /*0122*/ 	.short	0x0028
        /*0124*/ 	.byte	0x00, 0xf4, 0x21, 0x00


	//----- nvinfo : EIATTR_KPARAM_INFO
	.align		4
.L_47:
        /*0128*/ 	.byte	0x04, 0x17
        /*012a*/ 	.short	(.L_49 - .L_48)
.L_48:
        /*012c*/ 	.word	0x00000000
        /*0130*/ 	.short	0x0004
        /*0132*/ 	.short	0x0020
        /*0134*/ 	.byte	0x00, 0xf4, 0x21, 0x00


	//----- nvinfo : EIATTR_KPARAM_INFO
	.align		4
.L_49:
        /*0138*/ 	.byte	0x04, 0x17
        /*013a*/ 	.short	(.L_51 - .L_50)
.L_50:
        /*013c*/ 	.word	0x00000000
        /*0140*/ 	.short	0x0003
        /*0142*/ 	.short	0x0018
        /*0144*/ 	.byte	0x00, 0xf4, 0x21, 0x00


	//----- nvinfo : EIATTR_KPARAM_INFO
	.align		4
.L_51:
        /*0148*/ 	.byte	0x04, 0x17
        /*014a*/ 	.short	(.L_53 - .L_52)
.L_52:
        /*014c*/ 	.word	0x00000000
        /*0150*/ 	.short	0x0002
        /*0152*/ 	.short	0x0010
        /*0154*/ 	.byte	0x00, 0xf4, 0x21, 0x00


	//----- nvinfo : EIATTR_KPARAM_INFO
	.align		4
.L_53:
        /*0158*/ 	.byte	0x04, 0x17
        /*015a*/ 	.short	(.L_55 - .L_54)
.L_54:
        /*015c*/ 	.word	0x00000000
        /*0160*/ 	.short	0x0001
        /*0162*/ 	.short	0x0008
        /*0164*/ 	.byte	0x00, 0xf4, 0x21, 0x00


	//----- nvinfo : EIATTR_KPARAM_INFO
	.align		4
.L_55:
        /*0168*/ 	.byte	0x04, 0x17
        /*016a*/ 	.short	(.L_57 - .L_56)
.L_56:
        /*016c*/ 	.word	0x00000000
        /*0170*/ 	.short	0x0000
        /*0172*/ 	.short	0x0000
        /*0174*/ 	.byte	0x00, 0xf4, 0x21, 0x00


	//----- nvinfo : EIATTR_SPARSE_MMA_MASK
	.align		4
.L_57:
        /*0178*/ 	.byte	0x03, 0x50
        /*017a*/ 	.short	0x0000


	//----- nvinfo : EIATTR_MAXREG_COUNT
	.align		4
        /*017c*/ 	.byte	0x03, 0x1b
        /*017e*/ 	.short	0x00ff


	//----- nvinfo : EIATTR_EXIT_INSTR_OFFSETS
	.align		4
        /*0180*/ 	.byte	0x04, 0x1c
        /*0182*/ 	.short	(.L_59 - .L_58)


	//   ....[0]....
.L_58:
        /*0184*/ 	.word	0x00000e00


	//   ....[1]....
        /*0188*/ 	.word	0x00000e20


	//----- nvinfo : EIATTR_REQNTID
	.align		4
.L_59:
        /*018c*/ 	.byte	0x04, 0x10
        /*018e*/ 	.short	(.L_61 - .L_60)
.L_60:
        /*0190*/ 	.word	0x00000080
        /*0194*/ 	.word	0x00000001
        /*0198*/ 	.word	0x00000001


	//----- nvinfo : EIATTR_CBANK_PARAM_SIZE
	.align		4
.L_61:
        /*019c*/ 	.byte	0x03, 0x19
        /*019e*/ 	.short	0x00b4


	//----- nvinfo : EIATTR_PARAM_CBANK
	.align		4
        /*01a0*/ 	.byte	0x04, 0x0a
        /*01a2*/ 	.short	(.L_63 - .L_62)
	.align		4
.L_62:
        /*01a4*/ 	.word	index@(.nv.constant0.triton_poi_fused__native_batch_norm_legit_no_training__unsafe_index_add_mul_relu_sub_threshold_backward_49)
        /*01a8*/ 	.short	0x0210
        /*01aa*/ 	.short	0x00b4


	//----- nvinfo : EIATTR_SW_WAR
	.align		4
.L_63:
        /*01ac*/ 	.byte	0x04, 0x36
        /*01ae*/ 	.short	(.L_65 - .L_64)
.L_64:
        /*01b0*/ 	.word	0x00000008
.L_65:


//--------------------- .nv.callgraph             --------------------------
	.section	.nv.callgraph,"",@"SHT_CUDA_CALLGRAPH"
	.align	4
	.sectionentsize	8
	.align		4
        /*0000*/ 	.word	0x00000000
	.align		4
        /*0004*/ 	.word	0xffffffff
	.align		4
        /*0008*/ 	.word	0x00000000
	.align		4
        /*000c*/ 	.word	0xfffffffe
	.align		4
        /*0010*/ 	.word	0x00000000
	.align		4
        /*0014*/ 	.word	0xfffffffd
	.align		4
        /*0018*/ 	.word	0x00000000
	.align		4
        /*001c*/ 	.word	0xfffffffc


//--------------------- .nv.constant4             --------------------------
	.section	.nv.constant4,"a",@progbits
	.align	8
	.align		8
.nv.constant4:
        /*0000*/ 	.dword	_$_str
	.align		8
        /*0008*/ 	.dword	_$_str_$_2


//--------------------- .text.triton_poi_fused__native_batch_norm_legit_no_training__unsafe_index_add_mul_relu_sub_threshold_backward_49 --------------------------
	.section	.text.triton_poi_fused__native_batch_norm_legit_no_training__unsafe_index_add_mul_relu_sub_threshold_backward_49,"ax",@progbits
	.align	128
        .global         triton_poi_fused__native_batch_norm_legit_no_training__unsafe_index_add_mul_relu_sub_threshold_backward_49
        .type           triton_poi_fused__native_batch_norm_legit_no_training__unsafe_index_add_mul_relu_sub_threshold_backward_49,@function
        .size           triton_poi_fused__native_batch_norm_legit_no_training__unsafe_index_add_mul_relu_sub_threshold_backward_49,(.L_x_1 - triton_poi_fused__native_batch_norm_legit_no_training__unsafe_index_add_mul_relu_sub_threshold_backward_49)
        .other          triton_poi_fused__native_batch_norm_legit_no_training__unsafe_index_add_mul_relu_sub_threshold_backward_49,@"STO_CUDA_ENTRY STV_DEFAULT"
triton_poi_fused__native_batch_norm_legit_no_training__unsafe_index_add_mul_relu_sub_threshold_backward_49:
.text.triton_poi_fused__native_batch_norm_legit_no_training__unsafe_index_add_mul_relu_sub_threshold_backward_49:
[----:B------:R-:W0:Y:S01]  /*0000*/  LDC R1, c[0x0][0x28] ;  /* 0x00000a00ff017b82 */ /* 0x000e220000000800 */
[----:B------:R-:W1:Y:S07]  /*0010*/  S2R R0, SR_TID.X ;  /* 0x0000000000007919 */ /* 0x000e6e0000002100 */
[----:B------:R-:W2:Y:S01]  /*0020*/  LDC.64 R10, c[0x0][0x218] ;  /* 0x00008600ff0a7b82 */ /* 0x000ea20000000a00 */
[----:B------:R-:W-:Y:S01]  /*0030*/  CS2R R26, SRZ ;  /* 0x00000000001a7805 */ /* 0x000fe2000001ff00 */
[----:B------:R-:W-:Y:S01]  /*0040*/  ULDC.64 UR4, c[0x0][0x208] ;  /* 0x0000820000047ab9 */ /* 0x000fe20000000a00 */
[----:B------:R-:W3:Y:S05]  /*0050*/  S2R R9, SR_CTAID.X ;  /* 0x0000000000097919 */ /* 0x000eea0000002500 */
[----:B------:R-:W4:Y:S08]  /*0060*/  LDC.64 R6, c[0x0][0x270] ;  /* 0x00009c00ff067b82 */ /* 0x000f300000000a00 */
[----:B------:R-:W5:Y:S01]  /*0070*/  LDC.64 R4, c[0x0][0x220] ;  /* 0x00008800ff047b82 */ /* 0x000f620000000a00 */
[----:B------:R-:W-:-:S07]  /*0080*/  CS2R R24, SRZ ;  /* 0x0000000000187805 */ /* 0x000fce000001ff00 */
[----:B------:R-:W5:Y:S01]  /*0090*/  LDC.64 R14, c[0x0][0x248] ;  /* 0x00009200ff0e7b82 */ /* 0x000f620000000a00 */
[----:B------:R-:W-:Y:S01]  /*00a0*/  IMAD.MOV.U32 R21, RZ, RZ, RZ ;  /* 0x000000ffff157224 */ /* 0x000fe200078e00ff */
[----:B------:R-:W-:Y:S01]  /*00b0*/  HFMA2.MMA R18, -RZ, RZ, 0, 0 ;  /* 0x00000000ff127435 */ /* 0x000fe200000001ff */
[----:B------:R-:W-:Y:S01]  /*00c0*/  ULDC.64 UR6, c[0x0][0x228] ;  /* 0x00008a0000067ab9 */ /* 0x000fe20000000a00 */
[----:B-1----:R-:W-:-:S04]  /*00d0*/  LOP3.LUT R0, R0, 0x7f, RZ, 0xc0, !PT ;  /* 0x0000007f00007812 */ /* 0x002fc800078ec0ff */
[----:B------:R-:W1:Y:S01]  /*00e0*/  LDC.64 R34, c[0x0][0x260] ;  /* 0x00009800ff227b82 */ /* 0x000e620000000a00 */
[----:B---3--:R-:W-:-:S05]  /*00f0*/  IMAD R0, R9, 0x80, R0 ;  /* 0x0000008009007824 */ /* 0x008fca00078e0200 */
[----:B------:R-:W-:Y:S02]  /*0100*/  SHF.R.S32.HI R3, RZ, 0x1f, R0 ;  /* 0x0000001fff037819 */ /* 0x000fe40000011400 */
[----:B------:R-:W-:Y:S02]  /*0110*/  ISETP.GE.AND P0, PT, R0, 0x2400, PT ;  /* 0x000024000000780c */ /* 0x000fe40003f06270 */
[----:B------:R-:W-:-:S04]  /*0120*/  LEA.HI R3, R3, R0, RZ, 0x3 ;  /* 0x0000000003037211 */ /* 0x000fc800078f18ff */
[----:B------:R-:W-:Y:S02]  /*0130*/  SHF.R.S32.HI R23, RZ, 0x3, R3 ;  /* 0x00000003ff177819 */ /* 0x000fe40000011403 */
[----:B------:R-:W-:Y:S02]  /*0140*/  LOP3.LUT R3, R3, 0xfffffff8, RZ, 0xc0, !PT ;  /* 0xfffffff803037812 */ /* 0x000fe400078ec0ff */
[----:B------:R-:W-:-:S03]  /*0150*/  LEA.HI R2, R23, R23, RZ, 0x3 ;  /* 0x0000001717027211 */ /* 0x000fc600078f18ff */
[----:B------:R-:W-:Y:S01]  /*0160*/  IMAD.IADD R8, R0, 0x1, -R3 ;  /* 0x0000000100087824 */ /* 0x000fe200078e0a03 */
[----:B------:R-:W-:-:S05]  /*0170*/  LOP3.LUT R2, R2, 0xfffffff8, RZ, 0xc0, !PT ;  /* 0xfffffff802027812 */ /* 0x000fca00078ec0ff */
[----:B------:R-:W-:-:S04]  /*0180*/  IMAD.IADD R23, R23, 0x1, -R2 ;  /* 0x0000000117177824 */ /* 0x000fc800078e0a02 */
[----:B--2---:R-:W-:-:S05]  /*0190*/  IMAD.WIDE R10, R23, 0x8, R10 ;  /* 0x00000008170a7825 */ /* 0x004fca00078e020a */
[----:B------:R2:W3:Y:S01]  /*01a0*/  @!P0 LDG.E.EL.64 R26, desc[UR4][R10.64] ;  /* 0x000000040a1a8981 */ /* 0x0004e2000c2e1b00 */
[----:B----4-:R-:W-:Y:S01]  /*01b0*/  IMAD.WIDE R12, R23, 0x8, R6 ;  /* 0x00000008170c7825 */ /* 0x010fe200078e0206 */
[----:B------:R-:W-:-:S03]  /*01c0*/  CS2R R2, SRZ ;  /* 0x0000000000027805 */ /* 0x000fc6000001ff00 */
[----:B-----5:R-:W-:-:S03]  /*01d0*/  IMAD.WIDE R6, R8, 0x8, R4 ;  /* 0x0000000808067825 */ /* 0x020fc600078e0204 */
[----:B------:R4:W5:Y:S01]  /*01e0*/  @!P0 LDG.E.EL.64 R2, desc[UR4][R12.64] ;  /* 0x000000040c028981 */ /* 0x000962000c2e1b00 */
[----:B--2---:R-:W2:Y:S03]  /*01f0*/  LDC.64 R10, c[0x0][0x258] ;  /* 0x00009600ff0a7b82 */ /* 0x004ea60000000a00 */
[----:B------:R1:W5:Y:S01]  /*0200*/  @!P0 LDG.E.EL.64 R24, desc[UR4][R6.64] ;  /* 0x0000000406188981 */ /* 0x000362000c2e1b00 */
[----:B------:R-:W-:-:S04]  /*0210*/  SHF.R.S32.HI R5, RZ, 0x18, R9 ;  /* 0x00000018ff057819 */ /* 0x000fc80000011409 */
[----:B------:R-:W-:Y:S02]  /*0220*/  SGXT R5, R5, 0x1 ;  /* 0x000000010505781a */ /* 0x000fe40000000200 */
[----:B----4-:R-:W-:Y:S02]  /*0230*/  CS2R R12, SRZ ;  /* 0x00000000000c7805 */ /* 0x010fe4000001ff00 */
[----:B------:R-:W-:Y:S01]  /*0240*/  LEA.HI R20, R5, R0, RZ, 0x6 ;  /* 0x0000000005147211 */ /* 0x000fe200078f30ff */
[----:B01----:R-:W0:Y:S03]  /*0250*/  LDC.64 R6, c[0x0][0x238] ;  /* 0x00008e00ff067b82 */ /* 0x003e260000000a00 */
[----:B------:R-:W-:-:S05]  /*0260*/  SHF.R.S32.HI R20, RZ, 0x6, R20 ;  /* 0x00000006ff147819 */ /* 0x000fca0000011414 */
[----:B------:R-:W-:Y:S01]  /*0270*/  IMAD.HI R9, R20, 0x38e38e39, RZ ;  /* 0x38e38e3914097827 */ /* 0x000fe200078e02ff */
[----:B------:R-:W1:Y:S04]  /*0280*/  LDC.64 R4, c[0x0][0x250] ;  /* 0x00009400ff047b82 */ /* 0x000e680000000a00 */
[----:B------:R-:W-:-:S04]  /*0290*/  SHF.R.U32.HI R16, RZ, 0x1f, R9 ;  /* 0x0000001fff107819 */ /* 0x000fc80000011609 */
[----:B------:R-:W-:-:S05]  /*02a0*/  LEA.HI.SX32 R9, R9, R16, 0x1d ;  /* 0x0000001009097211 */ /* 0x000fca00078feaff */
[----:B------:R-:W-:-:S04]  /*02b0*/  IMAD R9, R9, -0x24, R20 ;  /* 0xffffffdc09097824 */ /* 0x000fc800078e0214 */
[C---:B------:R-:W-:Y:S02]  /*02c0*/  IMAD.WIDE R28, R9.reuse, 0x4, R14 ;  /* 0x00000004091c7825 */ /* 0x040fe400078e020e */
[----:B------:R-:W4:Y:S03]  /*02d0*/  LDC.64 R14, c[0x0][0x278] ;  /* 0x00009e00ff0e7b82 */ /* 0x000f260000000a00 */
[----:B------:R0:W5:Y:S01]  /*02e0*/  @!P0 LDG.E.EL R21, desc[UR4][R28.64] ;  /* 0x000000041c158981 */ /* 0x000162000c2e1900 */
[----:B-1----:R-:W-:-:S04]  /*02f0*/  IMAD.WIDE R30, R9, 0x4, R4 ;  /* 0x00000004091e7825 */ /* 0x002fc800078e0204 */
[----:B------:R-:W1:Y:S01]  /*0300*/  LDC.64 R4, c[0x0][0x2a0] ;  /* 0x0000a800ff047b82 */ /* 0x000e620000000a00 */
[----:B--2---:R-:W-:Y:S01]  /*0310*/  IMAD.WIDE R16, R9, 0x4, R10 ;  /* 0x0000000409107825 */ /* 0x004fe200078e020a */
[----:B------:R-:W2:Y:S04]  /*0320*/  @!P0 LDG.E.EL R12, desc[UR4][R30.64] ;  /* 0x000000041e0c8981 */ /* 0x000ea8000c2e1900 */
[----:B------:R4:W2:Y:S02]  /*0330*/  @!P0 LDG.E.EL R18, desc[UR4][R16.64] ;  /* 0x0000000410128981 */ /* 0x0008a4000c2e1900 */
[----:B0-----:R-:W0:Y:S01]  /*0340*/  LDC.64 R28, c[0x0][0x2b0] ;  /* 0x0000ac00ff1c7b82 */ /* 0x001e220000000a00 */
[----:B----4-:R-:W-:-:S07]  /*0350*/  IMAD.WIDE R32, R23, 0x4, R14 ;  /* 0x0000000417207825 */ /* 0x010fce00078e020e */
[----:B------:R-:W4:Y:S08]  /*0360*/  LDC.64 R16, c[0x0][0x240] ;  /* 0x00009000ff107b82 */ /* 0x000f300000000a00 */
[----:B------:R-:W4:Y:S01]  /*0370*/  LDC.64 R14, c[0x0][0x268] ;  /* 0x00009a00ff0e7b82 */ /* 0x000f220000000a00 */
[----:B-1----:R-:W-:Y:S01]  /*0380*/  IMAD.WIDE R30, R8, 0x4, R4 ;  /* 0x00000004081e7825 */ /* 0x002fe200078e0204 */
[----:B------:R-:W-:-:S03]  /*0390*/  CS2R R10, SRZ ;  /* 0x00000000000a7805 */ /* 0x000fc6000001ff00 */
[----:B------:R-:W-:Y:S02]  /*03a0*/  IMAD.MOV.U32 R5, RZ, RZ, RZ ;  /* 0x000000ffff057224 */ /* 0x000fe400078e00ff */
[----:B0-----:R-:W-:Y:S01]  /*03b0*/  IMAD.WIDE R28, R23, 0x4, R28 ;  /* 0x00000004171c7825 */ /* 0x001fe200078e021c */
[----:B------:R-:W2:Y:S03]  /*03c0*/  @!P0 LDG.E.EL R10, desc[UR4][R30.64] ;  /* 0x000000041e0a8981 */ /* 0x000ea6000c2e1900 */
[----:B------:R-:W-:Y:S01]  /*03d0*/  IMAD.WIDE R36, R8, 0x4, R6 ;  /* 0x0000000408247825 */ /* 0x000fe200078e0206 */
[----:B------:R-:W2:Y:S01]  /*03e0*/  @!P0 LDG.E.EL R5, desc[UR4][R28.64] ;  /* 0x000000041c058981 */ /* 0x000ea2000c2e1900 */
[----:B------:R-:W-:Y:S02]  /*03f0*/  CS2R R6, SRZ ;  /* 0x0000000000067805 */ /* 0x000fe4000001ff00 */
[----:B------:R-:W-:Y:S01]  /*0400*/  IMAD.WIDE R34, R9, 0x4, R34 ;  /* 0x0000000409227825 */ /* 0x000fe200078e0222 */
[----:B------:R-:W2:Y:S03]  /*0410*/  @!P0 LDG.E.EL R11, desc[UR4][R36.64] ;  /* 0x00000004240b8981 */ /* 0x000ea6000c2e1900 */
[----:B------:R-:W-:Y:S01]  /*0420*/  IMAD.MOV.U32 R22, RZ, RZ, RZ ;  /* 0x000000ffff167224 */ /* 0x000fe200078e00ff */
[----:B------:R-:W2:Y:S01]  /*0430*/  @!P0 LDG.E.EL R7, desc[UR4][R32.64] ;  /* 0x0000000420078981 */ /* 0x000ea2000c2e1900 */
[----:B----4-:R-:W-:-:S03]  /*0440*/  IMAD.WIDE R14, R0, 0x4, R14 ;  /* 0x00000004000e7825 */ /* 0x010fc600078e020e */
[----:B------:R-:W4:Y:S04]  /*0450*/  @!P0 LDG.E.EL R13, desc[UR4][R34.64] ;  /* 0x00000004220d8981 */ /* 0x000f28000c2e1900 */
[----:B------:R0:W2:Y:S01]  /*0460*/  @!P0 LDG.E R6, desc[UR4][R14.64] ;  /* 0x000000040e068981 */ /* 0x0000a2000c1e1900 */
[----:B------:R-:W-:-:S05]  /*0470*/  IMAD.WIDE R16, R0, 0x4, R16 ;  /* 0x0000000400107825 */ /* 0x000fca00078e0210 */
[----:B------:R1:W2:Y:S01]  /*0480*/  @!P0 LDG.E R22, desc[UR4][R16.64] ;  /* 0x0000000410168981 */ /* 0x0002a2000c1e1900 */
[----:B0-----:R-:W0:Y:S01]  /*0490*/  LDC.64 R14, c[0x0][0x230] ;  /* 0x00008c00ff0e7b82 */ /* 0x001e220000000a00 */
[----:B---3--:R-:W-:-:S04]  /*04a0*/  SHF.R.U32.HI R19, RZ, 0x1d, R27 ;  /* 0x0000001dff137819 */ /* 0x008fc8000001161b */
[----:B------:R-:W-:-:S04]  /*04b0*/  LOP3.LUT R19, R19, 0x4, RZ, 0xc0, !PT ;  /* 0x0000000413137812 */ /* 0x000fc800078ec0ff */
[----:B------:R-:W-:Y:S02]  /*04c0*/  IADD3 R29, P1, R26, R19, RZ ;  /* 0x000000131a1d7210 */ /* 0x000fe40007f3e0ff */
[----:B-----5:R-:W-:-:S03]  /*04d0*/  SHF.R.U32.HI R30, RZ, 0x1b, R25 ;  /* 0x0000001bff1e7819 */ /* 0x020fc60000011619 */
[----:B------:R-:W-:Y:S01]  /*04e0*/  IMAD.X R26, RZ, RZ, R27, P1 ;  /* 0x000000ffff1a7224 */ /* 0x000fe200008e061b */
[----:B------:R-:W-:Y:S02]  /*04f0*/  SHF.R.U32.HI R9, RZ, 0x1d, R3 ;  /* 0x0000001dff097819 */ /* 0x000fe40000011603 */
[----:B------:R-:W-:Y:S02]  /*0500*/  LEA R19, P2, R24, UR6, 0x2 ;  /* 0x0000000618137c11 */ /* 0x000fe4000f8410ff */
[----:B------:R-:W-:Y:S02]  /*0510*/  LOP3.LUT R30, R30, 0x10, RZ, 0xc0, !PT ;  /* 0x000000101e1e7812 */ /* 0x000fe400078ec0ff */
[----:B------:R-:W-:Y:S02]  /*0520*/  LOP3.LUT R9, R9, 0x4, RZ, 0xc0, !PT ;  /* 0x0000000409097812 */ /* 0x000fe400078ec0ff */
[----:B------:R-:W-:Y:S02]  /*0530*/  IADD3 R30, P1, R30, R19, RZ ;  /* 0x000000131e1e7210 */ /* 0x000fe40007f3e0ff */
[----:B------:R-:W-:-:S02]  /*0540*/  LEA.HI.X R24, R24, UR7, R25, 0x2, P2 ;  /* 0x0000000718187c11 */ /* 0x000fc400090f1419 */
[C---:B------:R-:W-:Y:S01]  /*0550*/  SHF.L.U64.HI R19, R29.reuse, 0x4, R26 ;  /* 0x000000041d137819 */ /* 0x040fe2000001021a */
[----:B------:R-:W-:Y:S01]  /*0560*/  IMAD.SHL.U32 R29, R29, 0x10, RZ ;  /* 0x000000101d1d7824 */ /* 0x000fe200078e00ff */
[----:B------:R-:W-:Y:S01]  /*0570*/  IADD3 R25, P2, R2, R9, RZ ;  /* 0x0000000902197210 */ /* 0x000fe20007f5e0ff */
[----:B------:R-:W-:-:S03]  /*0580*/  IMAD.X R24, RZ, RZ, R24, P1 ;  /* 0x000000ffff187224 */ /* 0x000fc600008e0618 */
[----:B-1----:R-:W-:Y:S01]  /*0590*/  IADD3 R16, P1, R29, R30, RZ ;  /* 0x0000001e1d107210 */ /* 0x002fe20007f3e0ff */
[----:B------:R-:W-:Y:S01]  /*05a0*/  IMAD.SHL.U32 R27, R25, 0x10, RZ ;  /* 0x00000010191b7824 */ /* 0x000fe200078e00ff */
[----:B------:R-:W-:Y:S01]  /*05b0*/  IADD3.X R2, RZ, R3, RZ, P2, !PT ;  /* 0x00000003ff027210 */ /* 0x000fe200017fe4ff */
[----:B------:R-:W-:Y:S02]  /*05c0*/  IMAD.SHL.U32 R3, R20, 0x10, RZ ;  /* 0x0000001014037824 */ /* 0x000fe400078e00ff */
[----:B------:R-:W-:Y:S01]  /*05d0*/  IMAD.X R17, R19, 0x1, R24, P1 ;  /* 0x0000000113117824 */ /* 0x000fe200008e0618 */
[----:B------:R-:W-:Y:S02]  /*05e0*/  SHF.L.U64.HI R25, R25, 0x4, R2 ;  /* 0x0000000419197819 */ /* 0x000fe40000010202 */
[----:B------:R-:W-:Y:S01]  /*05f0*/  IADD3 R30, P2, R27, R30, RZ ;  /* 0x0000001e1b1e7210 */ /* 0x000fe20007f5e0ff */
[----:B------:R-:W-:Y:S02]  /*0600*/  IMAD.MOV.U32 R2, RZ, RZ, RZ ;  /* 0x000000ffff027224 */ /* 0x000fe400078e00ff */
[----:B------:R-:W-:Y:S01]  /*0610*/  IMAD.WIDE R16, R3, 0x4, R16 ;  /* 0x0000000403107825 */ /* 0x000fe200078e0210 */
[----:B------:R-:W-:-:S04]  /*0620*/  IADD3.X R31, R25, R24, RZ, P2, !PT ;  /* 0x00000018191f7210 */ /* 0x000fc800017fe4ff */
[----:B------:R1:W3:Y:S02]  /*0630*/  @!P0 LDG.E.EL R2, desc[UR4][R16.64] ;  /* 0x0000000410028981 */ /* 0x0002e4000c2e1900 */
[----:B-1----:R-:W-:-:S04]  /*0640*/  IMAD.WIDE R16, R3, 0x4, R30 ;  /* 0x0000000403107825 */ /* 0x002fc800078e021e */
[----:B0-----:R-:W-:Y:S01]  /*0650*/  IMAD.WIDE R30, R8, 0x8, R14 ;  /* 0x00000008081e7825 */ /* 0x001fe200078e020e */
[----:B------:R-:W-:-:S06]  /*0660*/  CS2R R14, SRZ ;  /* 0x00000000000e7805 */ /* 0x000fcc000001ff00 */
[----:B------:R-:W5:Y:S01]  /*0670*/  @!P0 LDG.E.EL.64 R14, desc[UR4][R30.64] ;  /* 0x000000041e0e8981 */ /* 0x000f62000c2e1b00 */
[----:B------:R-:W-:-:S06]  /*0680*/  IMAD.MOV.U32 R9, RZ, RZ, RZ ;  /* 0x000000ffff097224 */ /* 0x000fcc00078e00ff */
[----:B------:R0:W2:Y:S01]  /*0690*/  @!P0 LDG.E.EL R9, desc[UR4][R16.64] ;  /* 0x0000000410098981 */ /* 0x0000a2000c2e1900 */
[C---:B-----5:R-:W-:Y:S02]  /*06a0*/  LEA R33, P1, R14.reuse, UR6, 0x2 ;  /* 0x000000060e217c11 */ /* 0x060fe4000f8210ff */
[--C-:B------:R-:W-:Y:S02]  /*06b0*/  SHF.R.U32.HI R24, RZ, 0x1b, R15.reuse ;  /* 0x0000001bff187819 */ /* 0x100fe4000001160f */
[----:B------:R-:W-:Y:S01]  /*06c0*/  LEA.HI.X R4, R14, UR7, R15, 0x2, P1 ;  /* 0x000000070e047c11 */ /* 0x000fe200088f140f */
[----:B------:R-:W-:Y:S01]  /*06d0*/  ULDC.64 UR6, c[0x0][0x290] ;  /* 0x0000a40000067ab9 */ /* 0x000fe20000000a00 */
[----:B------:R-:W1:Y:S01]  /*06e0*/  LDC.64 R14, c[0x0][0x280] ;  /* 0x0000a000ff0e7b82 */ /* 0x000e620000000a00 */
[----:B------:R-:W-:-:S04]  /*06f0*/  LOP3.LUT R24, R24, 0x10, RZ, 0xc0, !PT ;  /* 0x0000001018187812 */ /* 0x000fc800078ec0ff */
[----:B------:R-:W-:-:S05]  /*0700*/  IADD3 R24, P1, R24, R33, RZ ;  /* 0x0000002118187210 */ /* 0x000fca0007f3e0ff */
[----:B------:R-:W-:Y:S01]  /*0710*/  IMAD.X R4, RZ, RZ, R4, P1 ;  /* 0x000000ffff047224 */ /* 0x000fe200008e0604 */
[----:B0-----:R-:W-:Y:S02]  /*0720*/  IADD3 R16, P1, R24, R29, RZ ;  /* 0x0000001d18107210 */ /* 0x001fe40007f3e0ff */
[----:B------:R-:W-:Y:S01]  /*0730*/  CS2R R28, SRZ ;  /* 0x00000000001c7805 */ /* 0x000fe2000001ff00 */
[----:B-1----:R-:W-:-:S05]  /*0740*/  IMAD.WIDE R14, R23, 0x8, R14 ;  /* 0x00000008170e7825 */ /* 0x002fca00078e020e */
[----:B------:R0:W5:Y:S02]  /*0750*/  @!P0 LDG.E.EL.64 R28, desc[UR4][R14.64] ;  /* 0x000000040e1c8981 */ /* 0x000164000c2e1b00 */
[----:B0-----:R-:W0:Y:S01]  /*0760*/  LDC.64 R14, c[0x0][0x288] ;  /* 0x0000a200ff0e7b82 */ /* 0x001e220000000a00 */
[----:B------:R-:W-:Y:S01]  /*0770*/  IMAD.X R17, R4, 0x1, R19, P1 ;  /* 0x0000000104117824 */ /* 0x000fe200008e0613 */
[----:B------:R-:W-:Y:S02]  /*0780*/  IADD3 R24, P1, R27, R24, RZ ;  /* 0x000000181b187210 */ /* 0x000fe40007f3e0ff */
[----:B------:R-:W-:Y:S02]  /*0790*/  CS2R R26, SRZ ;  /* 0x00000000001a7805 */ /* 0x000fe4000001ff00 */
[----:B------:R-:W-:Y:S01]  /*07a0*/  MOV R19, RZ ;  /* 0x000000ff00137202 */ /* 0x000fe20000000f00 */
[----:B------:R-:W-:-:S05]  /*07b0*/  IMAD.WIDE R16, R3, 0x4, R16 ;  /* 0x0000000403107825 */ /* 0x000fca00078e0210 */
[----:B------:R1:W3:Y:S01]  /*07c0*/  @!P0 LDG.E.EL R19, desc[UR4][R16.64] ;  /* 0x0000000410138981 */ /* 0x0002e2000c2e1900 */
[----:B0-----:R-:W-:Y:S02]  /*07d0*/  IMAD.WIDE R30, R8, 0x8, R14 ;  /* 0x00000008081e7825 */ /* 0x001fe400078e020e */
[----:B------:R-:W1:Y:S03]  /*07e0*/  LDC.64 R14, c[0x0][0x2a8] ;  /* 0x0000aa00ff0e7b82 */ /* 0x000e660000000a00 */
[----:B------:R-:W3:Y:S01]  /*07f0*/  @!P0 LDG.E.EL.64 R26, desc[UR4][R30.64] ;  /* 0x000000041e1a8981 */ /* 0x000ee2000c2e1b00 */
[----:B-1----:R-:W-:Y:S01]  /*0800*/  IMAD.WIDE R16, R23, 0x8, R14 ;  /* 0x0000000817107825 */ /* 0x002fe200078e020e */
[----:B------:R-:W-:-:S06]  /*0810*/  CS2R R14, SRZ ;  /* 0x00000000000e7805 */ /* 0x000fcc000001ff00 */
[----:B------:R-:W4:Y:S01]  /*0820*/  @!P0 LDG.E.EL.64 R14, desc[UR4][R16.64] ;  /* 0x00000004100e8981 */ /* 0x000f22000c2e1b00 */
[----:B--2---:R-:W-:-:S04]  /*0830*/  FADD R23, R12, 9.9999997473787516356e-06 ;  /* 0x3727c5ac0c177421 */ /* 0x004fc80000000000 */
[----:B------:R-:W0:Y:S01]  /*0840*/  MUFU.SQRT R32, R23 ;  /* 0x0000001700207308 */ /* 0x000e220000002000 */
[----:B------:R-:W-:Y:S02]  /*0850*/  IMAD.X R25, R25, 0x1, R4, P1 ;  /* 0x0000000119197824 */ /* 0x000fe400008e0604 */
[----:B------:R-:W-:-:S04]  /*0860*/  IMAD.WIDE R24, R3, 0x4, R24 ;  /* 0x0000000403187825 */ /* 0x000fc800078e0218 */
[----:B------:R-:W-:Y:S01]  /*0870*/  IMAD.MOV.U32 R4, RZ, RZ, RZ ;  /* 0x000000ffff047224 */ /* 0x000fe200078e00ff */
[----:B0-----:R-:W-:-:S05]  /*0880*/  FSETP.GT.AND P2, PT, R32, 8.50705917302346158658e+37, PT ;  /* 0x7e8000002000780b */ /* 0x001fca0003f44000 */
[----:B------:R0:W2:Y:S01]  /*0890*/  @!P0 LDG.E.EL R4, desc[UR4][R24.64] ;  /* 0x0000000418048981 */ /* 0x0000a2000c2e1900 */
[----:B------:R-:W-:-:S07]  /*08a0*/  FSETP.GEU.AND P1, PT, R32, 1.175494350822287508e-38, PT ;  /* 0x008000002000780b */ /* 0x000fce0003f2e000 */
[----:B------:R-:W-:-:S06]  /*08b0*/  @P2 FMUL R32, R32, 0.25 ;  /* 0x3e80000020202820 */ /* 0x000fcc0000400000 */
[----:B------:R-:W-:-:S04]  /*08c0*/  @!P1 FMUL R32, R32, 16777216 ;  /* 0x4b80000020209820 */ /* 0x000fc80000400000 */
[----:B0-----:R-:W0:Y:S01]  /*08d0*/  MUFU.RCP R25, R32 ;  /* 0x0000002000197308 */ /* 0x001e220000001000 */
[----:B------:R-:W-:Y:S01]  /*08e0*/  IMAD.SHL.U32 R23, R20, 0x4, RZ ;  /* 0x0000000414177824 */ /* 0x000fe200078e00ff */
[----:B-----5:R-:W-:-:S04]  /*08f0*/  SHF.R.U32.HI R3, RZ, 0x1e, R29 ;  /* 0x0000001eff037819 */ /* 0x020fc8000001161d */
[----:B------:R-:W-:-:S04]  /*0900*/  LOP3.LUT R3, R3, 0x2, RZ, 0xc0, !PT ;  /* 0x0000000203037812 */ /* 0x000fc800078ec0ff */
[----:B------:R-:W-:-:S05]  /*0910*/  IADD3 R12, P3, R28, R3, RZ ;  /* 0x000000031c0c7210 */ /* 0x000fca0007f7e0ff */
[----:B------:R-:W-:-:S05]  /*0920*/  IMAD.X R3, RZ, RZ, R29, P3 ;  /* 0x000000ffff037224 */ /* 0x000fca00018e061d */
[C---:B------:R-:W-:Y:S01]  /*0930*/  SHF.L.U64.HI R3, R12.reuse, 0x3, R3 ;  /* 0x000000030c037819 */ /* 0x040fe20000010203 */
[----:B------:R-:W-:Y:S01]  /*0940*/  IMAD.SHL.U32 R12, R12, 0x8, RZ ;  /* 0x000000080c0c7824 */ /* 0x000fe200078e00ff */
[--C-:B---3--:R-:W-:Y:S02]  /*0950*/  SHF.R.U32.HI R24, RZ, 0x1c, R27.reuse ;  /* 0x0000001cff187819 */ /* 0x108fe4000001161b */
[----:B------:R-:W-:Y:S02]  /*0960*/  LEA R17, P3, R26, UR6, 0x2 ;  /* 0x000000061a117c11 */ /* 0x000fe4000f8610ff */
[----:B------:R-:W-:Y:S02]  /*0970*/  LOP3.LUT R16, R24, 0x8, RZ, 0xc0, !PT ;  /* 0x0000000818107812 */ /* 0x000fe400078ec0ff */
[----:B------:R-:W-:Y:S01]  /*0980*/  LEA.HI.X R24, R26, UR7, R27, 0x2, P3 ;  /* 0x000000071a187c11 */ /* 0x000fe200098f141b */
[----:B------:R-:W-:Y:S01]  /*0990*/  HFMA2.MMA R26, -RZ, RZ, 1.625, 0 ;  /* 0x3e800000ff1a7435 */ /* 0x000fe200000001ff */
[----:B------:R-:W-:-:S05]  /*09a0*/  IADD3 R27, P3, R16, R17, RZ ;  /* 0x00000011101b7210 */ /* 0x000fca0007f7e0ff */
[----:B------:R-:W-:-:S04]  /*09b0*/  IMAD.X R24, RZ, RZ, R24, P3 ;  /* 0x000000ffff187224 */ /* 0x000fc800018e0618 */
[----:B------:R-:W-:Y:S02]  /*09c0*/  FSEL R26, R26, 1, P2 ;  /* 0x3f8000001a1a7808 */ /* 0x000fe40001000000 */
[----:B------:R-:W-:-:S03]  /*09d0*/  IADD3 R16, P2, R12, R27, RZ ;  /* 0x0000001b0c107210 */ /* 0x000fc60007f5e0ff */
[----:B------:R-:W-:Y:S01]  /*09e0*/  @!P1 FMUL R26, R26, 16777216 ;  /* 0x4b8000001a1a9820 */ /* 0x000fe20000400000 */
[----:B------:R-:W-:-:S03]  /*09f0*/  IADD3.X R17, R3, R24, RZ, P2, !PT ;  /* 0x0000001803117210 */ /* 0x000fc600017fe4ff */
[----:B0-----:R-:W-:Y:S01]  /*0a00*/  FMUL R20, R25, R26 ;  /* 0x0000001a19147220 */ /* 0x001fe20000400000 */
[----:B----4-:R-:W-:Y:S01]  /*0a10*/  SHF.R.U32.HI R29, RZ, 0x1e, R15 ;  /* 0x0000001eff1d7819 */ /* 0x010fe2000001160f */
[----:B------:R-:W-:Y:S02]  /*0a20*/  IMAD.MOV.U32 R25, RZ, RZ, RZ ;  /* 0x000000ffff197224 */ /* 0x000fe400078e00ff */
[----:B------:R-:W-:Y:S01]  /*0a30*/  IMAD.WIDE R16, R23, 0x4, R16 ;  /* 0x0000000417107825 */ /* 0x000fe200078e0210 */
[----:B------:R-:W-:-:S04]  /*0a40*/  LOP3.LUT R29, R29, 0x2, RZ, 0xc0, !PT ;  /* 0x000000021d1d7812 */ /* 0x000fc800078ec0ff */
[----:B------:R-:W-:Y:S01]  /*0a50*/  IADD3 R29, P1, R14, R29, RZ ;  /* 0x0000001d0e1d7210 */ /* 0x000fe20007f3e0ff */
[----:B------:R0:W3:Y:S04]  /*0a60*/  @!P0 LDG.E.EL R25, desc[UR4][R16.64] ;  /* 0x0000000410198981 */ /* 0x0000e8000c2e1900 */
[----:B------:R-:W-:Y:S02]  /*0a70*/  IMAD.X R14, RZ, RZ, R15, P1 ;  /* 0x000000ffff0e7224 */ /* 0x000fe400008e060f */
[C---:B------:R-:W-:Y:S01]  /*0a80*/  IMAD.SHL.U32 R26, R29.reuse, 0x8, RZ ;  /* 0x000000081d1a7824 */ /* 0x040fe200078e00ff */
[----:B0-----:R-:W0:Y:S02]  /*0a90*/  LDC.64 R16, c[0x0][0x298] ;  /* 0x0000a600ff107b82 */ /* 0x001e240000000a00 */
[----:B------:R-:W-:-:S02]  /*0aa0*/  SHF.L.U64.HI R29, R29, 0x3, R14 ;  /* 0x000000031d1d7819 */ /* 0x000fc4000001020e */
[----:B------:R-:W-:-:S04]  /*0ab0*/  IADD3 R14, P1, R26, R27, RZ ;  /* 0x0000001b1a0e7210 */ /* 0x000fc80007f3e0ff */
[----:B------:R-:W-:Y:S01]  /*0ac0*/  IADD3.X R15, R29, R24, RZ, P1, !PT ;  /* 0x000000181d0f7210 */ /* 0x000fe20000ffe4ff */
[----:B------:R-:W-:Y:S02]  /*0ad0*/  IMAD.MOV.U32 R27, RZ, RZ, RZ ;  /* 0x000000ffff1b7224 */ /* 0x000fe400078e00ff */
[----:B------:R-:W-:-:S05]  /*0ae0*/  IMAD.WIDE R14, R23, 0x4, R14 ;  /* 0x00000004170e7825 */ /* 0x000fca00078e020e */
[----:B------:R0:W4:Y:S02]  /*0af0*/  @!P0 LDG.E.EL R27, desc[UR4][R14.64] ;  /* 0x000000040e1b8981 */ /* 0x000124000c2e1900 */
[----:B0-----:R-:W-:Y:S01]  /*0b00*/  IMAD.WIDE R14, R8, 0x8, R16 ;  /* 0x00000008080e7825 */ /* 0x001fe200078e0210 */
[----:B------:R-:W-:-:S06]  /*0b10*/  CS2R R16, SRZ ;  /* 0x0000000000107805 */ /* 0x000fcc000001ff00 */
[----:B------:R-:W5:Y:S02]  /*0b20*/  @!P0 LDG.E.EL.64 R16, desc[UR4][R14.64] ;  /* 0x000000040e108981 */ /* 0x000f64000c2e1b00 */
[--C-:B-----5:R-:W-:Y:S02]  /*0b30*/  SHF.R.U32.HI R8, RZ, 0x1c, R17.reuse ;  /* 0x0000001cff087819 */ /* 0x120fe40000011611 */
[----:B------:R-:W-:Y:S02]  /*0b40*/  LEA R31, P1, R16, UR6, 0x2 ;  /* 0x00000006101f7c11 */ /* 0x000fe4000f8210ff */
[----:B------:R-:W-:Y:S02]  /*0b50*/  LOP3.LUT R8, R8, 0x8, RZ, 0xc0, !PT ;  /* 0x0000000808087812 */ /* 0x000fe400078ec0ff */
[----:B------:R-:W-:Y:S01]  /*0b60*/  LEA.HI.X R16, R16, UR7, R17, 0x2, P1 ;  /* 0x0000000710107c11 */ /* 0x000fe200088f1411 */
[----:B------:R-:W-:Y:S01]  /*0b70*/  FADD R21, -R21, R22 ;  /* 0x0000001615157221 */ /* 0x000fe20000000100 */
[----:B------:R-:W-:Y:S01]  /*0b80*/  IADD3 R31, P1, R8, R31, RZ ;  /* 0x0000001f081f7210 */ /* 0x000fe20007f3e0ff */
[----:B------:R-:W-:Y:S01]  /*0b90*/  FADD R19, R19, -R2 ;  /* 0x8000000213137221 */ /* 0x000fe20000000000 */
[----:B--2---:R-:W-:Y:S01]  /*0ba0*/  FADD R4, R4, -R9 ;  /* 0x8000000904047221 */ /* 0x004fe20000000000 */
[----:B------:R-:W-:Y:S01]  /*0bb0*/  ULDC.64 UR6, c[0x0][0x2b8] ;  /* 0x0000ae0000067ab9 */ /* 0x000fe20000000a00 */
[----:B------:R-:W-:Y:S01]  /*0bc0*/  IADD3 R28, P2, R26, R31, RZ ;  /* 0x0000001f1a1c7210 */ /* 0x000fe20007f5e0ff */
[----:B------:R-:W-:Y:S01]  /*0bd0*/  IMAD.X R8, RZ, RZ, R16, P1 ;  /* 0x000000ffff087224 */ /* 0x000fe200008e0610 */
[----:B------:R-:W-:-:S04]  /*0be0*/  IADD3 R16, P1, R31, R12, RZ ;  /* 0x0000000c1f107210 */ /* 0x000fc80007f3e0ff */
[----:B------:R-:W-:Y:S01]  /*0bf0*/  IADD3.X R29, R29, R8, RZ, P2, !PT ;  /* 0x000000081d1d7210 */ /* 0x000fe200017fe4ff */
[----:B------:R-:W-:Y:S02]  /*0c00*/  IMAD.X R17, R8, 0x1, R3, P1 ;  /* 0x0000000108117824 */ /* 0x000fe400008e0603 */
[----:B------:R-:W-:Y:S02]  /*0c10*/  IMAD.MOV.U32 R8, RZ, RZ, RZ ;  /* 0x000000ffff087224 */ /* 0x000fe400078e00ff */
[----:B------:R-:W-:Y:S02]  /*0c20*/  IMAD.MOV.U32 R12, RZ, RZ, RZ ;  /* 0x000000ffff0c7224 */ /* 0x000fe400078e00ff */
[----:B------:R-:W-:-:S04]  /*0c30*/  IMAD.WIDE R16, R23, 0x4, R16 ;  /* 0x0000000417107825 */ /* 0x000fc800078e0210 */
[----:B------:R-:W-:Y:S01]  /*0c40*/  IMAD.WIDE R28, R23, 0x4, R28 ;  /* 0x00000004171c7825 */ /* 0x000fe200078e021c */
[----:B------:R-:W3:Y:S04]  /*0c50*/  @!P0 LDG.E.EL R8, desc[UR4][R16.64] ;  /* 0x0000000410088981 */ /* 0x000ee8000c2e1900 */
[----:B------:R-:W4:Y:S01]  /*0c60*/  @!P0 LDG.E.EL R12, desc[UR4][R28.64] ;  /* 0x000000041c0c8981 */ /* 0x000f22000c2e1900 */
[----:B------:R-:W-:Y:S01]  /*0c70*/  FMUL R20, R21, R20 ;  /* 0x0000001415147220 */ /* 0x000fe20000400000 */
[-C--:B------:R-:W-:Y:S02]  /*0c80*/  FFMA R14, R19, R11.reuse, R2 ;  /* 0x0000000b130e7223 */ /* 0x080fe40000000002 */
[----:B------:R-:W0:Y:S01]  /*0c90*/  LDC.64 R2, c[0x0][0x210] ;  /* 0x00008400ff027b82 */ /* 0x000e220000000a00 */
[----:B------:R-:W-:Y:S01]  /*0ca0*/  FFMA R13, R20, R18, R13 ;  /* 0x00000012140d7223 */ /* 0x000fe2000000000d */
[----:B------:R-:W-:-:S03]  /*0cb0*/  FFMA R9, R4, R11, R9 ;  /* 0x0000000b04097223 */ /* 0x000fc60000000009 */
[----:B------:R-:W-:Y:S01]  /*0cc0*/  FADD R13, RZ, R13 ;  /* 0x0000000dff0d7221 */ /* 0x000fe20000000000 */
[----:B------:R-:W-:-:S03]  /*0cd0*/  FADD R9, -R14, R9 ;  /* 0x000000090e097221 */ /* 0x000fc60000000100 */
[----:B------:R-:W-:Y:S01]  /*0ce0*/  FADD R4, R13, R6 ;  /* 0x000000060d047221 */ /* 0x000fe20000000000 */
[----:B------:R-:W-:-:S04]  /*0cf0*/  FFMA R7, R9, R7, R14 ;  /* 0x0000000709077223 */ /* 0x000fc8000000000e */
[----:B------:R-:W-:Y:S01]  /*0d00*/  FADD R4, R4, R7 ;  /* 0x0000000704047221 */ /* 0x000fe20000000000 */
[----:B0-----:R-:W-:-:S04]  /*0d10*/  IMAD.WIDE R2, R0, 0x4, R2 ;  /* 0x0000000400027825 */ /* 0x001fc800078e0202 */
[----:B---3--:R-:W-:Y:S01]  /*0d20*/  FADD R8, R8, -R25 ;  /* 0x8000001908087221 */ /* 0x008fe20000000000 */
[----:B----4-:R-:W-:-:S03]  /*0d30*/  FADD R12, R12, -R27 ;  /* 0x8000001b0c0c7221 */ /* 0x010fc60000000000 */
[-C--:B------:R-:W-:Y:S01]  /*0d40*/  FFMA R8, R8, R10.reuse, R25 ;  /* 0x0000000a08087223 */ /* 0x080fe20000000019 */
[----:B------:R-:W-:-:S04]  /*0d50*/  FFMA R27, R12, R10, R27 ;  /* 0x0000000a0c1b7223 */ /* 0x000fc8000000001b */
[----:B------:R-:W-:-:S04]  /*0d60*/  FADD R27, -R8, R27 ;  /* 0x0000001b081b7221 */ /* 0x000fc80000000100 */
[----:B------:R-:W-:-:S04]  /*0d70*/  FFMA R5, R27, R5, R8 ;  /* 0x000000051b057223 */ /* 0x000fc80000000008 */
[----:B------:R-:W-:Y:S01]  /*0d80*/  FADD R6, R5, R4 ;  /* 0x0000000405067221 */ /* 0x000fe20000000000 */
[----:B------:R-:W-:-:S04]  /*0d90*/  FSETP.GEU.AND P1, PT, R4, -R5, PT ;  /* 0x800000050400720b */ /* 0x000fc80003f2e000 */
[----:B------:R-:W-:Y:S02]  /*0da0*/  FSEL R7, R6, RZ, P1 ;  /* 0x000000ff06077208 */ /* 0x000fe40000800000 */
[----:B------:R-:W-:Y:S02]  /*0db0*/  IADD3 R4, P1, R0, UR6, RZ ;  /* 0x0000000600047c10 */ /* 0x000fe4000ff3e0ff */
[----:B------:R-:W-:Y:S01]  /*0dc0*/  FSETP.GTU.AND P2, PT, R7, RZ, PT ;  /* 0x000000ff0700720b */ /* 0x000fe20003f4c000 */
[----:B------:R0:W-:Y:S01]  /*0dd0*/  @!P0 STG.E desc[UR4][R2.64], R7 ;  /* 0x0000000702008986 */ /* 0x0001e2000c101904 */
[----:B------:R-:W-:Y:S02]  /*0de0*/  LEA.HI.X.SX32 R5, R0, UR7, 0x1, P1 ;  /* 0x0000000700057c11 */ /* 0x000fe400088f0eff */
[----:B------:R-:W-:Y:S01]  /*0df0*/  SEL R9, RZ, 0x1, P2 ;  /* 0x00000001ff097807 */ /* 0x000fe20001000000 */
[----:B0-----:R-:W-:Y:S08]  /*0e00*/  @P0 EXIT ;  /* 0x000000000000094d */ /* 0x001ff00003800000 */
[----:B------:R-:W-:Y:S01]  /*0e10*/  STG.E.U8 desc[UR4][R4.64], R9 ;  /* 0x0000000904007986 */ /* 0x000fe2000c101104 */
[----:B------:R-:W-:Y:S05]  /*0e20*/  EXIT ;  /* 0x000000000000794d */ /* 0x000fea0003800000 */
.L_x_0:
[----:B------:R-:W-:-:S00]  /*0e30*/  BRA `(.L_x_0) ;  /* 0xfffffffc00fc7947 */ /* 0x000fc0000383ffff */
[----:B------:R-:W-:-:S00]  /*0e40*/  NOP ;  /* 0x0000000000007918 */ /* 0x000fc00000000000 */
        /* <DEDUP_REMOVED lines=11> */
.L_x_1:


//--------------------- .nv.global.init           --------------------------
	.section	.nv.global.init,"aw",@progbits
.nv.global.init:
	.type		_$_str,@object
	.size		_$_str,(_$_str_$_2 - _$_str)
_$_str:
        /*0000*/ 	.byte	0x5f, 0x5f, 0x43, 0x55, 0x44, 0x41, 0x5f, 0x46, 0x54, 0x5a, 0x00
	.type		_$_str_$_2,@object
	.size		_$_str_$_2,(.L_1 - _$_str_$_2)
_$_str_$_2:
        /*000b*/ 	.byte	0x5f, 0x5f, 0x43, 0x55, 0x44, 0x41, 0x5f, 0x50, 0x52, 0x45, 0x43, 0x5f, 0x53, 0x51, 0x52, 0x54
        /*001b*/ 	.byte	0x00
.L_1:


//--------------------- .nv.constant0.triton_poi_fused__native_batch_norm_legit_no_training__unsafe_index_add_mul_relu_sub_threshold_backward_49 --------------------------
	.section	.nv.constant0.triton_poi_fused__native_batch_norm_legit_no_training__unsafe_index_add_mul_relu_sub_threshold_backward_49,"a",@progbits
	.sectionflags	@""
	.align	4
.nv.constant0.triton_poi_fused__native_batch_norm_legit_no_training__unsafe_index_add_mul_relu_sub_threshold_backward_49:
	.zero		708
